	.headerflags	@"EF_CUDA_TEXMODE_UNIFIED EF_CUDA_64BIT_ADDRESS EF_CUDA_ACCELERATORS EF_CUDA_SM90 EF_CUDA_VIRTUAL_SM(EF_CUDA_SM90)"
	.elftype	@"ET_EXEC"


//--------------------- .nv.info                  --------------------------
	.section	.nv.info,"",@"SHT_CUDA_INFO"
	.align	4


	//----- nvinfo : EIATTR_REGCOUNT
	.align		4
        /*0000*/ 	.byte	0x04, 0x2f
        /*0002*/ 	.short	(.L_1 - .L_0)
	.align		4
.L_0:
        /*0004*/ 	.word	index@(triton_poi_fused_avg_pool2d_max_pool2d_with_indices_0)
        /*0008*/ 	.word	0x00000018


	//----- nvinfo : EIATTR_MIN_STACK_SIZE
	.align		4
.L_1:
        /*000c*/ 	.byte	0x04, 0x12
        /*000e*/ 	.short	(.L_3 - .L_2)
	.align		4
.L_2:
        /*0010*/ 	.word	index@(triton_poi_fused_avg_pool2d_max_pool2d_with_indices_0)
        /*0014*/ 	.word	0x00000000


	//----- nvinfo : EIATTR_FRAME_SIZE
	.align		4
.L_3:
        /*0018*/ 	.byte	0x04, 0x11
        /*001a*/ 	.short	(.L_5 - .L_4)
	.align		4
.L_4:
        /*001c*/ 	.word	index@(triton_poi_fused_avg_pool2d_max_pool2d_with_indices_0)
        /*0020*/ 	.word	0x00000000


	//----- nvinfo : EIATTR_MIN_STACK_SIZE
	.align		4
.L_5:
        /*0024*/ 	.byte	0x04, 0x12
        /*0026*/ 	.short	(.L_7 - .L_6)
	.align		4
.L_6:
        /*0028*/ 	.word	index@(triton_poi_fused_avg_pool2d_max_pool2d_with_indices_0)
        /*002c*/ 	.word	0x00000000
.L_7:


//--------------------- .nv.info.triton_poi_fused_avg_pool2d_max_pool2d_with_indices_0 --------------------------
	.section	.nv.info.triton_poi_fused_avg_pool2d_max_pool2d_with_indices_0,"",@"SHT_CUDA_INFO"
	.sectionflags	@""
	.align	4


	//----- nvinfo : EIATTR_CUDA_API_VERSION
	.align		4
        /*0000*/ 	.byte	0x04, 0x37
        /*0002*/ 	.short	(.L_9 - .L_8)
.L_8:
        /*0004*/ 	.word	0x0000007c


	//----- nvinfo : EIATTR_KPARAM_INFO
	.align		4
.L_9:
        /*0008*/ 	.byte	0x04, 0x17
        /*000a*/ 	.short	(.L_11 - .L_10)
.L_10:
        /*000c*/ 	.word	0x00000000
        /*0010*/ 	.short	0x0003
        /*0012*/ 	.short	0x0018
        /*0014*/ 	.byte	0x00, 0xf0, 0x11, 0x00


	//----- nvinfo : EIATTR_KPARAM_INFO
	.align		4
.L_11:
        /*0018*/ 	.byte	0x04, 0x17
        /*001a*/ 	.short	(.L_13 - .L_12)
.L_12:
        /*001c*/ 	.word	0x00000000
        /*0020*/ 	.short	0x0002
        /*0022*/ 	.short	0x0010
        /*0024*/ 	.byte	0x00, 0xf4, 0x21, 0x00


	//----- nvinfo : EIATTR_KPARAM_INFO
	.align		4
.L_13:
        /*0028*/ 	.byte	0x04, 0x17
        /*002a*/ 	.short	(.L_15 - .L_14)
.L_14:
        /*002c*/ 	.word	0x00000000
        /*0030*/ 	.short	0x0001
        /*0032*/ 	.short	0x0008
        /*0034*/ 	.byte	0x00, 0xf4, 0x21, 0x00


	//----- nvinfo : EIATTR_KPARAM_INFO
	.align		4
.L_15:
        /*0038*/ 	.byte	0x04, 0x17
        /*003a*/ 	.short	(.L_17 - .L_16)
.L_16:
        /*003c*/ 	.word	0x00000000
        /*0040*/ 	.short	0x0000
        /*0042*/ 	.short	0x0000
        /*0044*/ 	.byte	0x00, 0xf4, 0x21, 0x00


	//----- nvinfo : EIATTR_SPARSE_MMA_MASK
	.align		4
.L_17:
        /*0048*/ 	.byte	0x03, 0x50
        /*004a*/ 	.short	0x0000


	//----- nvinfo : EIATTR_MAXREG_COUNT
	.align		4
        /*004c*/ 	.byte	0x03, 0x1b
        /*004e*/ 	.short	0x00ff


	//----- nvinfo : EIATTR_EXIT_INSTR_OFFSETS
	.align		4
        /*0050*/ 	.byte	0x04, 0x1c
        /*0052*/ 	.short	(.L_19 - .L_18)


	//   ....[0]....
.L_18:
        /*0054*/ 	.word	0x00000680


	//   ....[1]....
        /*0058*/ 	.word	0x000006a0


	//----- nvinfo : EIATTR_REQNTID
	.align		4
.L_19:
        /*005c*/ 	.byte	0x04, 0x10
        /*005e*/ 	.short	(.L_21 - .L_20)
.L_20:
        /*0060*/ 	.word	0x00000020
        /*0064*/ 	.word	0x00000001
        /*0068*/ 	.word	0x00000001


	//----- nvinfo : EIATTR_CBANK_PARAM_SIZE
	.align		4
.L_21:
        /*006c*/ 	.byte	0x03, 0x19
        /*006e*/ 	.short	0x001c


	//----- nvinfo : EIATTR_PARAM_CBANK
	.align		4
        /*0070*/ 	.byte	0x04, 0x0a
        /*0072*/ 	.short	(.L_23 - .L_22)
	.align		4
.L_22:
        /*0074*/ 	.word	index@(.nv.constant0.triton_poi_fused_avg_pool2d_max_pool2d_with_indices_0)
        /*0078*/ 	.short	0x0210
        /*007a*/ 	.short	0x001c


	//----- nvinfo : EIATTR_SW_WAR
	.align		4
.L_23:
        /*007c*/ 	.byte	0x04, 0x36
        /*007e*/ 	.short	(.L_25 - .L_24)
.L_24:
        /*0080*/ 	.word	0x00000008
.L_25:


//--------------------- .nv.callgraph             --------------------------
	.section	.nv.callgraph,"",@"SHT_CUDA_CALLGRAPH"
	.align	4
	.sectionentsize	8
	.align		4
        /*0000*/ 	.word	0x00000000
	.align		4
        /*0004*/ 	.word	0xffffffff
	.align		4
        /*0008*/ 	.word	0x00000000
	.align		4
        /*000c*/ 	.word	0xfffffffe
	.align		4
        /*0010*/ 	.word	0x00000000
	.align		4
        /*0014*/ 	.word	0xfffffffd
	.align		4
        /*0018*/ 	.word	0x00000000
	.align		4
        /*001c*/ 	.word	0xfffffffc


//--------------------- .text.triton_poi_fused_avg_pool2d_max_pool2d_with_indices_0 --------------------------
	.section	.text.triton_poi_fused_avg_pool2d_max_pool2d_with_indices_0,"ax",@progbits
	.align	128
        .global         triton_poi_fused_avg_pool2d_max_pool2d_with_indices_0
        .type           triton_poi_fused_avg_pool2d_max_pool2d_with_indices_0,@function
        .size           triton_poi_fused_avg_pool2d_max_pool2d_with_indices_0,(.L_x_1 - triton_poi_fused_avg_pool2d_max_pool2d_with_indices_0)
        .other          triton_poi_fused_avg_pool2d_max_pool2d_with_indices_0,@"STO_CUDA_ENTRY STV_DEFAULT"
triton_poi_fused_avg_pool2d_max_pool2d_with_indices_0:
.text.triton_poi_fused_avg_pool2d_max_pool2d_with_indices_0:
[----:B------:R-:W0:Y:S02]  /*0000*/  LDC R1, c[0x0][0x28] ;  /* 0x00000a00ff017b82 */ /* 0x000e240000000800 */
[----:B------:R-:W1:Y:S01]  /*0010*/  S2R R20, SR_TID.X ;  /* 0x0000000000147919 */ /* 0x000e620000002100 */
[----:B------:R-:W2:Y:S01]  /*0020*/  LDC.64 R2, c[0x0][0x210] ;  /* 0x00008400ff027b82 */ /* 0x000ea20000000a00 */
[----:B------:R-:W-:Y:S01]  /*0030*/  IMAD.MOV.U32 R21, RZ, RZ, RZ ;  /* 0x000000ffff157224 */ /* 0x000fe200078e00ff */
[----:B------:R-:W-:Y:S01]  /*0040*/  ULDC.64 UR4, c[0x0][0x208] ;  /* 0x0000820000047ab9 */ /* 0x000fe20000000a00 */
[----:B------:R-:W3:Y:S01]  /*0050*/  S2R R7, SR_CTAID.X ;  /* 0x0000000000077919 */ /* 0x000ee20000002500 */
[----:B------:R-:W-:Y:S02]  /*0060*/  CS2R R18, SRZ ;  /* 0x0000000000127805 */ /* 0x000fe4000001ff00 */
[----:B-1----:R-:W-:-:S05]  /*0070*/  LOP3.LUT R0, R20, 0xf, RZ, 0xc0, !PT ;  /* 0x0000000f14007812 */ /* 0x002fca00078ec0ff */
[----:B---3--:R-:W-:Y:S02]  /*0080*/  IMAD R7, R7, 0x10, R0 ;  /* 0x0000001007077824 */ /* 0x008fe400078e0200 */
[----:B------:R-:W-:Y:S02]  /*0090*/  IMAD.MOV.U32 R0, RZ, RZ, RZ ;  /* 0x000000ffff007224 */ /* 0x000fe400078e00ff */
[C---:B------:R-:W-:Y:S01]  /*00a0*/  IMAD.SHL.U32 R5, R7.reuse, 0x10, RZ ;  /* 0x0000001007057824 */ /* 0x040fe200078e00ff */
[----:B------:R-:W-:-:S03]  /*00b0*/  ISETP.GE.AND P0, PT, R7, 0x10, PT ;  /* 0x000000100700780c */ /* 0x000fc60003f06270 */
[----:B--2---:R-:W-:-:S10]  /*00c0*/  IMAD.WIDE R2, R5, 0x4, R2 ;  /* 0x0000000405027825 */ /* 0x004fd400078e0202 */
[----:B------:R-:W2:Y:S04]  /*00d0*/  @!P0 LDG.E.EL R0, desc[UR4][R2.64] ;  /* 0x0000000402008981 */ /* 0x000ea8000c2e1900 */
[----:B------:R-:W2:Y:S04]  /*00e0*/  @!P0 LDG.E.EL R21, desc[UR4][R2.64+0x4] ;  /* 0x0000040402158981 */ /* 0x000ea8000c2e1900 */
[----:B------:R-:W3:Y:S01]  /*00f0*/  @!P0 LDG.E.EL R18, desc[UR4][R2.64+0x8] ;  /* 0x0000080402128981 */ /* 0x000ee2000c2e1900 */
[----:B------:R-:W-:-:S03]  /*0100*/  CS2R R16, SRZ ;  /* 0x0000000000107805 */ /* 0x000fc6000001ff00 */
[----:B------:R-:W4:Y:S04]  /*0110*/  @!P0 LDG.E.EL R19, desc[UR4][R2.64+0xc] ;  /* 0x00000c0402138981 */ /* 0x000f28000c2e1900 */
[----:B------:R-:W5:Y:S01]  /*0120*/  @!P0 LDG.E.EL R16, desc[UR4][R2.64+0x10] ;  /* 0x0000100402108981 */ /* 0x000f62000c2e1900 */
[----:B------:R-:W-:-:S03]  /*0130*/  CS2R R14, SRZ ;  /* 0x00000000000e7805 */ /* 0x000fc6000001ff00 */
[----:B------:R-:W5:Y:S04]  /*0140*/  @!P0 LDG.E.EL R17, desc[UR4][R2.64+0x14] ;  /* 0x0000140402118981 */ /* 0x000f68000c2e1900 */
[----:B------:R-:W5:Y:S01]  /*0150*/  @!P0 LDG.E.EL R14, desc[UR4][R2.64+0x18] ;  /* 0x00001804020e8981 */ /* 0x000f62000c2e1900 */
[----:B------:R-:W-:-:S03]  /*0160*/  CS2R R12, SRZ ;  /* 0x00000000000c7805 */ /* 0x000fc6000001ff00 */
[----:B------:R-:W5:Y:S04]  /*0170*/  @!P0 LDG.E.EL R15, desc[UR4][R2.64+0x1c] ;  /* 0x00001c04020f8981 */ /* 0x000f68000c2e1900 */
[----:B------:R-:W5:Y:S01]  /*0180*/  @!P0 LDG.E.EL R12, desc[UR4][R2.64+0x20] ;  /* 0x00002004020c8981 */ /* 0x000f62000c2e1900 */
[----:B------:R-:W-:-:S03]  /*0190*/  CS2R R10, SRZ ;  /* 0x00000000000a7805 */ /* 0x000fc6000001ff00 */
[----:B------:R-:W5:Y:S01]  /*01a0*/  @!P0 LDG.E.EL R13, desc[UR4][R2.64+0x24] ;  /* 0x00002404020d8981 */ /* 0x000f62000c2e1900 */
[----:B------:R-:W-:-:S03]  /*01b0*/  IMAD.MOV.U32 R5, RZ, RZ, RZ ;  /* 0x000000ffff057224 */ /* 0x000fc600078e00ff */
[----:B------:R-:W5:Y:S01]  /*01c0*/  @!P0 LDG.E.EL R10, desc[UR4][R2.64+0x28] ;  /* 0x00002804020a8981 */ /* 0x000f62000c2e1900 */
[----:B------:R-:W-:-:S03]  /*01d0*/  CS2R R8, SRZ ;  /* 0x0000000000087805 */ /* 0x000fc6000001ff00 */
[----:B------:R-:W5:Y:S04]  /*01e0*/  @!P0 LDG.E.EL R5, desc[UR4][R2.64+0x2c] ;  /* 0x00002c0402058981 */ /* 0x000f68000c2e1900 */
[----:B------:R-:W5:Y:S01]  /*01f0*/  @!P0 LDG.E.EL R8, desc[UR4][R2.64+0x30] ;  /* 0x0000300402088981 */ /* 0x000f62000c2e1900 */
[----:B------:R-:W-:-:S03]  /*0200*/  IMAD.MOV.U32 R6, RZ, RZ, RZ ;  /* 0x000000ffff067224 */ /* 0x000fc600078e00ff */
[----:B------:R-:W5:Y:S04]  /*0210*/  @!P0 LDG.E.EL R11, desc[UR4][R2.64+0x34] ;  /* 0x00003404020b8981 */ /* 0x000f68000c2e1900 */
[----:B------:R-:W5:Y:S04]  /*0220*/  @!P0 LDG.E.EL R6, desc[UR4][R2.64+0x38] ;  /* 0x0000380402068981 */ /* 0x000f68000c2e1900 */
[----:B------:R1:W5:Y:S02]  /*0230*/  @!P0 LDG.E.EL R9, desc[UR4][R2.64+0x3c] ;  /* 0x00003c0402098981 */ /* 0x000364000c2e1900 */
[----:B-1----:R-:W1:Y:S02]  /*0240*/  LDC.64 R2, c[0x0][0x218] ;  /* 0x00008600ff027b82 */ /* 0x002e640000000a00 */
[----:B-1----:R-:W-:Y:S01]  /*0250*/  IMAD.WIDE R2, R7, 0x4, R2 ;  /* 0x0000000407027825 */ /* 0x002fe200078e0202 */
[----:B--2---:R-:W-:-:S03]  /*0260*/  FSETP.GT.AND P1, PT, R21, R0, PT ;  /* 0x000000001500720b */ /* 0x004fc60003f24000 */
[C---:B------:R-:W-:Y:S01]  /*0270*/  FADD R4, R21.reuse, R0 ;  /* 0x0000000015047221 */ /* 0x040fe20000000000 */
[----:B------:R-:W-:Y:S02]  /*0280*/  FSETP.NAN.AND P2, PT, R21, R21, PT ;  /* 0x000000151500720b */ /* 0x000fe40003f48000 */
[----:B---3--:R-:W-:Y:S01]  /*0290*/  FSETP.NAN.AND P0, PT, R18, R18, PT ;  /* 0x000000121200720b */ /* 0x008fe20003f08000 */
[----:B------:R-:W-:-:S04]  /*02a0*/  FADD R4, R4, R18 ;  /* 0x0000001204047221 */ /* 0x000fc80000000000 */
[----:B----4-:R-:W-:Y:S02]  /*02b0*/  FADD R4, R4, R19 ;  /* 0x0000001304047221 */ /* 0x010fe40000000000 */
[----:B------:R-:W-:Y:S02]  /*02c0*/  @!P1 FSEL R21, R21, R0, P2 ;  /* 0x0000000015159208 */ /* 0x000fe40001000000 */
[----:B-----5:R-:W-:Y:S01]  /*02d0*/  FADD R4, R4, R16 ;  /* 0x0000001004047221 */ /* 0x020fe20000000000 */
[----:B------:R-:W-:Y:S02]  /*02e0*/  FSETP.NAN.AND P1, PT, R19, R19, PT ;  /* 0x000000131300720b */ /* 0x000fe40003f28000 */
[----:B------:R-:W-:Y:S01]  /*02f0*/  FSETP.GEU.AND P2, PT, R21, R18, PT ;  /* 0x000000121500720b */ /* 0x000fe20003f4e000 */
[----:B------:R-:W-:-:S03]  /*0300*/  FADD R4, R4, R17 ;  /* 0x0000001104047221 */ /* 0x000fc60000000000 */
[----:B------:R-:W-:Y:S01]  /*0310*/  @!P0 FSEL R18, R18, R21, !P2 ;  /* 0x0000001512128208 */ /* 0x000fe20005000000 */
[----:B------:R-:W-:Y:S01]  /*0320*/  FADD R4, R4, R14 ;  /* 0x0000000e04047221 */ /* 0x000fe20000000000 */
        /* <DEDUP_REMOVED lines=23> */
[----:B------:R-:W-:Y:S02]  /*04a0*/  @!P1 FSEL R15, R15, R14, !P2 ;  /* 0x0000000e0f0f9208 */ /* 0x000fe40005000000 */
[----:B------:R-:W-:Y:S02]  /*04b0*/  FSETP.NAN.AND P1, PT, R13, R13, PT ;  /* 0x0000000d0d00720b */ /* 0x000fe40003f28000 */
[----:B------:R-:W-:-:S04]  /*04c0*/  FSETP.GEU.AND P2, PT, R15, R12, PT ;  /* 0x0000000c0f00720b */ /* 0x000fc80003f4e000 */
        /* <DEDUP_REMOVED lines=13> */
[----:B------:R-:W1:Y:S01]  /*05a0*/  LDC.64 R4, c[0x0][0x220] ;  /* 0x00008800ff047b82 */ /* 0x000e620000000a00 */
[----:B------:R-:W-:Y:S02]  /*05b0*/  FSETP.NAN.AND P1, PT, R6, R6, PT ;  /* 0x000000060600720b */ /* 0x000fe40003f28000 */
[----:B------:R-:W-:Y:S02]  /*05c0*/  FSETP.GEU.AND P3, PT, R8, R11, PT ;  /* 0x0000000b0800720b */ /* 0x000fe40003f6e000 */
[----:B------:R-:W-:Y:S02]  /*05d0*/  LOP3.LUT P0, RZ, R20, 0x10, RZ, 0xc0, !PT ;  /* 0x0000001014ff7812 */ /* 0x000fe4000780c0ff */
[----:B------:R-:W-:Y:S02]  /*05e0*/  @!P2 FSEL R11, R11, R8, !P3 ;  /* 0x000000080b0ba208 */ /* 0x000fe40005800000 */
[----:B------:R-:W-:-:S02]  /*05f0*/  ISETP.LT.AND P0, PT, R7, 0x10, !P0 ;  /* 0x000000100700780c */ /* 0x000fc40004701270 */
[----:B------:R-:W-:Y:S02]  /*0600*/  FSETP.NAN.AND P2, PT, R9, R9, PT ;  /* 0x000000090900720b */ /* 0x000fe40003f48000 */
[----:B------:R-:W-:-:S04]  /*0610*/  FSETP.GEU.AND P3, PT, R11, R6, PT ;  /* 0x000000060b00720b */ /* 0x000fc80003f6e000 */
[----:B------:R-:W-:Y:S01]  /*0620*/  @!P1 FSEL R6, R6, R11, !P3 ;  /* 0x0000000b06069208 */ /* 0x000fe20005800000 */
[----:B------:R-:W-:-:S03]  /*0630*/  FMUL R11, R0, 0.0625 ;  /* 0x3d800000000b7820 */ /* 0x000fc60000400000 */
[----:B------:R-:W-:Y:S02]  /*0640*/  FSETP.GEU.AND P1, PT, R6, R9, PT ;  /* 0x000000090600720b */ /* 0x000fe40003f2e000 */
[----:B------:R2:W-:Y:S01]  /*0650*/  @P0 STG.E desc[UR4][R2.64], R11 ;  /* 0x0000000b02000986 */ /* 0x0005e2000c101904 */
[----:B-1----:R-:W-:Y:S01]  /*0660*/  IMAD.WIDE R4, R7, 0x4, R4 ;  /* 0x0000000407047825 */ /* 0x002fe200078e0204 */
[----:B------:R-:W-:Y:S01]  /*0670*/  @!P2 SEL R9, R9, R6, !P1 ;  /* 0x000000060909a207 */ /* 0x000fe20004800000 */
[----:B------:R-:W-:Y:S08]  /*0680*/  @!P0 EXIT ;  /* 0x000000000000894d */ /* 0x000ff00003800000 */
[----:B------:R-:W-:Y:S01]  /*0690*/  STG.E desc[UR4][R4.64], R9 ;  /* 0x0000000904007986 */ /* 0x000fe2000c101904 */
[----:B------:R-:W-:Y:S05]  /*06a0*/  EXIT ;  /* 0x000000000000794d */ /* 0x000fea0003800000 */
.L_x_0:
[----:B------:R-:W-:-:S00]  /*06b0*/  BRA `(.L_x_0) ;  /* 0xfffffffc00fc7947 */ /* 0x000fc0000383ffff */
[----:B------:R-:W-:-:S00]  /*06c0*/  NOP ;  /* 0x0000000000007918 */ /* 0x000fc00000000000 */
        /* <DEDUP_REMOVED lines=11> */
.L_x_1:


//--------------------- .nv.constant0.triton_poi_fused_avg_pool2d_max_pool2d_with_indices_0 --------------------------
	.section	.nv.constant0.triton_poi_fused_avg_pool2d_max_pool2d_with_indices_0,"a",@progbits
	.sectionflags	@""
	.align	4
.nv.constant0.triton_poi_fused_avg_pool2d_max_pool2d_with_indices_0:
	.zero		556
